//
// Generated by NVIDIA NVVM Compiler
//
// Compiler Build ID: CL-36424714
// Cuda compilation tools, release 13.0, V13.0.88
// Based on NVVM 20.0.0
//

.version 9.0
.target sm_100
.address_size 64

	// .globl	default_function_kernel

.visible .entry default_function_kernel(
	.param .u64 .ptr .align 1 default_function_kernel_param_0,
	.param .u64 .ptr .align 1 default_function_kernel_param_1
)
.maxntid 42
{
	.reg .b32 	%r<4>;
	.reg .b32 	%f<3>;
	.reg .b64 	%rd<8>;

	ld.param.u64 	%rd1, [default_function_kernel_param_0];
	ld.param.u64 	%rd2, [default_function_kernel_param_1];
	cvta.to.global.u64 	%rd3, %rd1;
	cvta.to.global.u64 	%rd4, %rd2;
	mov.u32 	%r1, %ctaid.x;
	mov.u32 	%r2, %tid.x;
	mad.lo.s32 	%r3, %r1, 42, %r2;
	mul.wide.u32 	%rd5, %r3, 4;
	add.s64 	%rd6, %rd4, %rd5;
	ld.global.nc.f32 	%f1, [%rd6];
	cvt.rpi.f32.f32 	%f2, %f1;
	add.s64 	%rd7, %rd3, %rd5;
	st.global.f32 	[%rd7], %f2;
	ret;

}


// ===== COMPILED SASS (sm_100) =====

	.target	sm_100

	.elftype	@"ET_EXEC"


//--------------------- .note.nv.tkinfo           --------------------------
	.section	.note.nv.tkinfo,"",@"SHT_NOTE"
	.sectionflags	@"SHF_NOTE_NV_TKINFO"
	.tkinfo
        /*0018*/ 	.word	0x00000002
        /*0030*/ 	.string	""
        /*0030*/ 	.string	"ptxas"
        /*0030*/ 	.string	"Cuda compilation tools, release 13.0, V13.0.88"
        /*0030*/ 	.string	"Build cuda_13.0.r13.0/compiler.36424714_0"
        /*0030*/ 	.string	"-arch sm_100 -m 64 "



//--------------------- .note.nv.cuinfo           --------------------------
	.section	.note.nv.cuinfo,"",@"SHT_NOTE"
	.sectionflags	@"SHF_NOTE_NV_CUINFO"
        /*0018*/ 	.short	0x0002
        /*001a*/ 	.short	0x0064
        /*001c*/ 	.short	0x0082
	.zero		2


//--------------------- .nv.info                  --------------------------
	.section	.nv.info,"",@"SHT_CUDA_INFO"
	.align	4


	//----- nvinfo : EIATTR_REGCOUNT
	.align		4
        /*0000*/ 	.byte	0x04, 0x2f
        /*0002*/ 	.short	(.L_1 - .L_0)
	.align		4
.L_0:
        /*0004*/ 	.word	index@(default_function_kernel)
        /*0008*/ 	.word	0x0000000c


	//----- nvinfo : EIATTR_FRAME_SIZE
	.align		4
.L_1:
        /*000c*/ 	.byte	0x04, 0x11
        /*000e*/ 	.short	(.L_3 - .L_2)
	.align		4
.L_2:
        /*0010*/ 	.word	index@(default_function_kernel)
        /*0014*/ 	.word	0x00000000


	//----- nvinfo : EIATTR_MIN_STACK_SIZE
	.align		4
.L_3:
        /*0018*/ 	.byte	0x04, 0x12
        /*001a*/ 	.short	(.L_5 - .L_4)
	.align		4
.L_4:
        /*001c*/ 	.word	index@(default_function_kernel)
        /*0020*/ 	.word	0x00000000
.L_5:


//--------------------- .nv.compat                --------------------------
	.section	.nv.compat,"",@"SHT_CUDA_COMPAT_INFO"
	.align	4
        /*0000*/ 	.byte	0x02, 0x09, 0x00, 0x00, 0x02, 0x02, 0x01, 0x00, 0x02, 0x05, 0x05, 0x00, 0x03, 0x07, 0x01, 0x01
        /*0010*/ 	.byte	0x02, 0x03, 0x00, 0x00, 0x02, 0x06, 0x01, 0x00, 0x04, 0x0b, 0x08, 0x00, 0x09, 0x00, 0x00, 0x00
        /*0020*/ 	.byte	0x00, 0x00, 0x00, 0x00


//--------------------- .nv.info.default_function_kernel --------------------------
	.section	.nv.info.default_function_kernel,"",@"SHT_CUDA_INFO"
	.sectionflags	@""
	.align	4


	//----- nvinfo : EIATTR_CUDA_API_VERSION
	.align		4
        /*0000*/ 	.byte	0x04, 0x37
        /*0002*/ 	.short	(.L_7 - .L_6)
.L_6:
        /*0004*/ 	.word	0x00000082


	//----- nvinfo : EIATTR_KPARAM_INFO
	.align		4
.L_7:
        /*0008*/ 	.byte	0x04, 0x17
        /*000a*/ 	.short	(.L_9 - .L_8)
.L_8:
        /*000c*/ 	.word	0x00000000
        /*0010*/ 	.short	0x0001
        /*0012*/ 	.short	0x0008
        /*0014*/ 	.byte	0x00, 0xf5, 0x21, 0x00


	//----- nvinfo : EIATTR_KPARAM_INFO
	.align		4
.L_9:
        /*0018*/ 	.byte	0x04, 0x17
        /*001a*/ 	.short	(.L_11 - .L_10)
.L_10:
        /*001c*/ 	.word	0x00000000
        /*0020*/ 	.short	0x0000
        /*0022*/ 	.short	0x0000
        /*0024*/ 	.byte	0x00, 0xf5, 0x21, 0x00


	//----- nvinfo : EIATTR_SPARSE_MMA_MASK
	.align		4
.L_11:
        /*0028*/ 	.byte	0x03, 0x50
        /*002a*/ 	.short	0x0000


	//----- nvinfo : EIATTR_MAXREG_COUNT
	.align		4
        /*002c*/ 	.byte	0x03, 0x1b
        /*002e*/ 	.short	0x00ff


	//----- nvinfo : EIATTR_MERCURY_ISA_VERSION
	.align		4
        /*0030*/ 	.byte	0x03, 0x5f
        /*0032*/ 	.short	0x0101


	//----- nvinfo : EIATTR_VRC_CTA_INIT_COUNT
	.align		4
        /*0034*/ 	.byte	0x02, 0x4a
	.zero		1
	.zero		1


	//----- nvinfo : EIATTR_EXIT_INSTR_OFFSETS
	.align		4
        /*0038*/ 	.byte	0x04, 0x1c
        /*003a*/ 	.short	(.L_13 - .L_12)


	//   ....[0]....
.L_12:
        /*003c*/ 	.word	0x000000c0


	//----- nvinfo : EIATTR_MAX_THREADS
	.align		4
.L_13:
        /*0040*/ 	.byte	0x04, 0x05
        /*0042*/ 	.short	(.L_15 - .L_14)
.L_14:
        /*0044*/ 	.word	0x0000002a
        /*0048*/ 	.word	0x00000001
        /*004c*/ 	.word	0x00000001


	//----- nvinfo : EIATTR_CBANK_PARAM_SIZE
	.align		4
.L_15:
        /*0050*/ 	.byte	0x03, 0x19
        /*0052*/ 	.short	0x0010


	//----- nvinfo : EIATTR_PARAM_CBANK
	.align		4
        /*0054*/ 	.byte	0x04, 0x0a
        /*0056*/ 	.short	(.L_17 - .L_16)
	.align		4
.L_16:
        /*0058*/ 	.word	index@(.nv.constant0.default_function_kernel)
        /*005c*/ 	.short	0x0380
        /*005e*/ 	.short	0x0010


	//----- nvinfo : EIATTR_SW_WAR
	.align		4
.L_17:
        /*0060*/ 	.byte	0x04, 0x36
        /*0062*/ 	.short	(.L_19 - .L_18)
.L_18:
        /*0064*/ 	.word	0x00000008
.L_19:


//--------------------- .nv.callgraph             --------------------------
	.section	.nv.callgraph,"",@"SHT_CUDA_CALLGRAPH"
	.align	4
	.sectionentsize	8
	.align		4
        /*0000*/ 	.word	0x00000000
	.align		4
        /*0004*/ 	.word	0xffffffff
	.align		4
        /*0008*/ 	.word	0x00000000
	.align		4
        /*000c*/ 	.word	0xfffffffe
	.align		4
        /*0010*/ 	.word	0x00000000
	.align		4
        /*0014*/ 	.word	0xfffffffd
	.align		4
        /*0018*/ 	.word	0x00000000
	.align		4
        /*001c*/ 	.word	0xfffffffc


//--------------------- .text.default_function_kernel --------------------------
	.section	.text.default_function_kernel,"ax",@progbits
	.align	128
        .global         default_function_kernel
        .type           default_function_kernel,@function
        .size           default_function_kernel,(.L_x_1 - default_function_kernel)
        .other          default_function_kernel,@"STO_CUDA_ENTRY STV_DEFAULT"
default_function_kernel:
.text.default_function_kernel:
[----:B------:R-:W-:Y:S01]  /*0000*/  LDC R1, c[0x0][0x37c] ;  /* 0x0000df00ff017b82 */ /* 0x000fe20000000800 */
[----:B------:R-:W0:Y:S07]  /*0010*/  S2R R7, SR_CTAID.X ;  /* 0x0000000000077919 */ /* 0x000e2e0000002500 */
[----:B------:R-:W1:Y:S01]  /*0020*/  LDC.64 R2, c[0x0][0x388] ;  /* 0x0000e200ff027b82 */ /* 0x000e620000000a00 */
[----:B------:R-:W2:Y:S01]  /*0030*/  LDCU.64 UR4, c[0x0][0x358] ;  /* 0x00006b00ff0477ac */ /* 0x000ea20008000a00 */
[----:B------:R-:W0:Y:S06]  /*0040*/  S2R R0, SR_TID.X ;  /* 0x0000000000007919 */ /* 0x000e2c0000002100 */
[----:B------:R-:W3:Y:S01]  /*0050*/  LDC.64 R4, c[0x0][0x380] ;  /* 0x0000e000ff047b82 */ /* 0x000ee20000000a00 */
[----:B0-----:R-:W-:-:S04]  /*0060*/  IMAD R7, R7, 0x2a, R0 ;  /* 0x0000002a07077824 */ /* 0x001fc800078e0200 */
[----:B-1----:R-:W-:-:S06]  /*0070*/  IMAD.WIDE.U32 R2, R7, 0x4, R2 ;  /* 0x0000000407027825 */ /* 0x002fcc00078e0002 */
[----:B--2---:R-:W2:Y:S01]  /*0080*/  LDG.E.CONSTANT R2, desc[UR4][R2.64] ;  /* 0x0000000402027981 */ /* 0x004ea2000c1e9900 */
[----:B---3--:R-:W-:Y:S01]  /*0090*/  IMAD.WIDE.U32 R4, R7, 0x4, R4 ;  /* 0x0000000407047825 */ /* 0x008fe200078e0004 */
[----:B--2---:R-:W0:Y:S04]  /*00a0*/  FRND.CEIL R9, R2 ;  /* 0x0000000200097307 */ /* 0x004e280000209000 */
[----:B0-----:R-:W-:Y:S01]  /*00b0*/  STG.E desc[UR4][R4.64], R9 ;  /* 0x0000000904007986 */ /* 0x001fe2000c101904 */
[----:B------:R-:W-:Y:S05]  /*00c0*/  EXIT ;  /* 0x000000000000794d */ /* 0x000fea0003800000 */
.L_x_0:
[----:B------:R-:W-:-:S00]  /*00d0*/  BRA `(.L_x_0) ;  /* 0xfffffffc00fc7947 */ /* 0x000fc0000383ffff */
[----:B------:R-:W-:-:S00]  /*00e0*/  NOP ;  /* 0x0000000000007918 */ /* 0x000fc00000000000 */
        /* <DEDUP_REMOVED lines=9> */
.L_x_1:


//--------------------- .nv.shared.reserved.0     --------------------------
	.section	.nv.shared.reserved.0,"aw",@nobits
	.weak		__nv_reservedSMEM_offset_0_alias
	.size		__nv_reservedSMEM_offset_0_alias, 0, 64
	.other		__nv_reservedSMEM_offset_0_alias,@"STO_CUDA_RESERVED_SHARED STV_DEFAULT"
__nv_reservedSMEM_offset_0_alias:
	.zero		0
	.zero		64


//--------------------- .nv.constant0.default_function_kernel --------------------------
	.section	.nv.constant0.default_function_kernel,"a",@progbits
	.sectionflags	@""
	.align	4
.nv.constant0.default_function_kernel:
	.zero		912


//--------------------- SYMBOLS --------------------------

	.type		.nv.reservedSmem.offset0,@object
	.size		.nv.reservedSmem.offset0,0x4
